//
// Generated by NVIDIA NVVM Compiler
//
// Compiler Build ID: CL-36424714
// Cuda compilation tools, release 13.0, V13.0.88
// Based on NVVM 20.0.0
//

.version 9.0
.target sm_100
.address_size 64

	// .globl	_Z9addKernelPfS_S_i

.visible .entry _Z9addKernelPfS_S_i(
	.param .u64 .ptr .align 1 _Z9addKernelPfS_S_i_param_0,
	.param .u64 .ptr .align 1 _Z9addKernelPfS_S_i_param_1,
	.param .u64 .ptr .align 1 _Z9addKernelPfS_S_i_param_2,
	.param .u32 _Z9addKernelPfS_S_i_param_3
)
{
	.reg .pred 	%p<2>;
	.reg .b32 	%r<6>;
	.reg .b32 	%f<4>;
	.reg .b64 	%rd<11>;

	ld.param.u64 	%rd1, [_Z9addKernelPfS_S_i_param_0];
	ld.param.u64 	%rd2, [_Z9addKernelPfS_S_i_param_1];
	ld.param.u64 	%rd3, [_Z9addKernelPfS_S_i_param_2];
	ld.param.u32 	%r2, [_Z9addKernelPfS_S_i_param_3];
	mov.u32 	%r3, %ctaid.x;
	mov.u32 	%r4, %ntid.x;
	mov.u32 	%r5, %tid.x;
	mad.lo.s32 	%r1, %r3, %r4, %r5;
	setp.ge.s32 	%p1, %r1, %r2;
	@%p1 bra 	$L__BB0_2;
	cvta.to.global.u64 	%rd4, %rd1;
	cvta.to.global.u64 	%rd5, %rd2;
	cvta.to.global.u64 	%rd6, %rd3;
	mul.wide.s32 	%rd7, %r1, 4;
	add.s64 	%rd8, %rd4, %rd7;
	ld.global.f32 	%f1, [%rd8];
	add.s64 	%rd9, %rd5, %rd7;
	ld.global.f32 	%f2, [%rd9];
	add.f32 	%f3, %f1, %f2;
	add.s64 	%rd10, %rd6, %rd7;
	st.global.f32 	[%rd10], %f3;
$L__BB0_2:
	ret;

}
	// .globl	_Z9subKernelPfS_S_i
.visible .entry _Z9subKernelPfS_S_i(
	.param .u64 .ptr .align 1 _Z9subKernelPfS_S_i_param_0,
	.param .u64 .ptr .align 1 _Z9subKernelPfS_S_i_param_1,
	.param .u64 .ptr .align 1 _Z9subKernelPfS_S_i_param_2,
	.param .u32 _Z9subKernelPfS_S_i_param_3
)
{
	.reg .pred 	%p<2>;
	.reg .b32 	%r<6>;
	.reg .b32 	%f<4>;
	.reg .b64 	%rd<11>;

	ld.param.u64 	%rd1, [_Z9subKernelPfS_S_i_param_0];
	ld.param.u64 	%rd2, [_Z9subKernelPfS_S_i_param_1];
	ld.param.u64 	%rd3, [_Z9subKernelPfS_S_i_param_2];
	ld.param.u32 	%r2, [_Z9subKernelPfS_S_i_param_3];
	mov.u32 	%r3, %ctaid.x;
	mov.u32 	%r4, %ntid.x;
	mov.u32 	%r5, %tid.x;
	mad.lo.s32 	%r1, %r3, %r4, %r5;
	setp.ge.s32 	%p1, %r1, %r2;
	@%p1 bra 	$L__BB1_2;
	cvta.to.global.u64 	%rd4, %rd1;
	cvta.to.global.u64 	%rd5, %rd2;
	cvta.to.global.u64 	%rd6, %rd3;
	mul.wide.s32 	%rd7, %r1, 4;
	add.s64 	%rd8, %rd4, %rd7;
	ld.global.f32 	%f1, [%rd8];
	add.s64 	%rd9, %rd5, %rd7;
	ld.global.f32 	%f2, [%rd9];
	sub.f32 	%f3, %f1, %f2;
	add.s64 	%rd10, %rd6, %rd7;
	st.global.f32 	[%rd10], %f3;
$L__BB1_2:
	ret;

}
	// .globl	_Z9mulKernelPfS_S_i
.visible .entry _Z9mulKernelPfS_S_i(
	.param .u64 .ptr .align 1 _Z9mulKernelPfS_S_i_param_0,
	.param .u64 .ptr .align 1 _Z9mulKernelPfS_S_i_param_1,
	.param .u64 .ptr .align 1 _Z9mulKernelPfS_S_i_param_2,
	.param .u32 _Z9mulKernelPfS_S_i_param_3
)
{
	.reg .pred 	%p<2>;
	.reg .b32 	%r<6>;
	.reg .b32 	%f<4>;
	.reg .b64 	%rd<11>;

	ld.param.u64 	%rd1, [_Z9mulKernelPfS_S_i_param_0];
	ld.param.u64 	%rd2, [_Z9mulKernelPfS_S_i_param_1];
	ld.param.u64 	%rd3, [_Z9mulKernelPfS_S_i_param_2];
	ld.param.u32 	%r2, [_Z9mulKernelPfS_S_i_param_3];
	mov.u32 	%r3, %ctaid.x;
	mov.u32 	%r4, %ntid.x;
	mov.u32 	%r5, %tid.x;
	mad.lo.s32 	%r1, %r3, %r4, %r5;
	setp.ge.s32 	%p1, %r1, %r2;
	@%p1 bra 	$L__BB2_2;
	cvta.to.global.u64 	%rd4, %rd1;
	cvta.to.global.u64 	%rd5, %rd2;
	cvta.to.global.u64 	%rd6, %rd3;
	mul.wide.s32 	%rd7, %r1, 4;
	add.s64 	%rd8, %rd4, %rd7;
	ld.global.f32 	%f1, [%rd8];
	add.s64 	%rd9, %rd5, %rd7;
	ld.global.f32 	%f2, [%rd9];
	mul.f32 	%f3, %f1, %f2;
	add.s64 	%rd10, %rd6, %rd7;
	st.global.f32 	[%rd10], %f3;
$L__BB2_2:
	ret;

}
	// .globl	_Z9divKernelPfS_S_i
.visible .entry _Z9divKernelPfS_S_i(
	.param .u64 .ptr .align 1 _Z9divKernelPfS_S_i_param_0,
	.param .u64 .ptr .align 1 _Z9divKernelPfS_S_i_param_1,
	.param .u64 .ptr .align 1 _Z9divKernelPfS_S_i_param_2,
	.param .u32 _Z9divKernelPfS_S_i_param_3
)
{
	.reg .pred 	%p<2>;
	.reg .b32 	%r<6>;
	.reg .b32 	%f<4>;
	.reg .b64 	%rd<11>;

	ld.param.u64 	%rd1, [_Z9divKernelPfS_S_i_param_0];
	ld.param.u64 	%rd2, [_Z9divKernelPfS_S_i_param_1];
	ld.param.u64 	%rd3, [_Z9divKernelPfS_S_i_param_2];
	ld.param.u32 	%r2, [_Z9divKernelPfS_S_i_param_3];
	mov.u32 	%r3, %ctaid.x;
	mov.u32 	%r4, %ntid.x;
	mov.u32 	%r5, %tid.x;
	mad.lo.s32 	%r1, %r3, %r4, %r5;
	setp.ge.s32 	%p1, %r1, %r2;
	@%p1 bra 	$L__BB3_2;
	cvta.to.global.u64 	%rd4, %rd1;
	cvta.to.global.u64 	%rd5, %rd2;
	cvta.to.global.u64 	%rd6, %rd3;
	mul.wide.s32 	%rd7, %r1, 4;
	add.s64 	%rd8, %rd4, %rd7;
	ld.global.f32 	%f1, [%rd8];
	add.s64 	%rd9, %rd5, %rd7;
	ld.global.f32 	%f2, [%rd9];
	div.rn.f32 	%f3, %f1, %f2;
	add.s64 	%rd10, %rd6, %rd7;
	st.global.f32 	[%rd10], %f3;
$L__BB3_2:
	ret;

}


// ===== COMPILED SASS (sm_100) =====

	.target	sm_100

	.elftype	@"ET_EXEC"


//--------------------- .note.nv.tkinfo           --------------------------
	.section	.note.nv.tkinfo,"",@"SHT_NOTE"
	.sectionflags	@"SHF_NOTE_NV_TKINFO"
	.tkinfo
        /*0018*/ 	.word	0x00000002
        /*0030*/ 	.string	""
        /*0030*/ 	.string	"ptxas"
        /*0030*/ 	.string	"Cuda compilation tools, release 13.0, V13.0.88"
        /*0030*/ 	.string	"Build cuda_13.0.r13.0/compiler.36424714_0"
        /*0030*/ 	.string	"-arch sm_100 -m 64 "



//--------------------- .note.nv.cuinfo           --------------------------
	.section	.note.nv.cuinfo,"",@"SHT_NOTE"
	.sectionflags	@"SHF_NOTE_NV_CUINFO"
        /*0018*/ 	.short	0x0002
        /*001a*/ 	.short	0x0064
        /*001c*/ 	.short	0x0082
	.zero		2


//--------------------- .nv.info                  --------------------------
	.section	.nv.info,"",@"SHT_CUDA_INFO"
	.align	4


	//----- nvinfo : EIATTR_REGCOUNT
	.align		4
        /*0000*/ 	.byte	0x04, 0x2f
        /*0002*/ 	.short	(.L_1 - .L_0)
	.align		4
.L_0:
        /*0004*/ 	.word	index@(_Z9addKernelPfS_S_i)
        /*0008*/ 	.word	0x0000000c


	//----- nvinfo : EIATTR_FRAME_SIZE
	.align		4
.L_1:
        /*000c*/ 	.byte	0x04, 0x11
        /*000e*/ 	.short	(.L_3 - .L_2)
	.align		4
.L_2:
        /*0010*/ 	.word	index@(_Z9addKernelPfS_S_i)
        /*0014*/ 	.word	0x00000000


	//----- nvinfo : EIATTR_REGCOUNT
	.align		4
.L_3:
        /*0018*/ 	.byte	0x04, 0x2f
        /*001a*/ 	.short	(.L_5 - .L_4)
	.align		4
.L_4:
        /*001c*/ 	.word	index@(_Z9subKernelPfS_S_i)
        /*0020*/ 	.word	0x0000000c


	//----- nvinfo : EIATTR_FRAME_SIZE
	.align		4
.L_5:
        /*0024*/ 	.byte	0x04, 0x11
        /*0026*/ 	.short	(.L_7 - .L_6)
	.align		4
.L_6:
        /*0028*/ 	.word	index@(_Z9subKernelPfS_S_i)
        /*002c*/ 	.word	0x00000000


	//----- nvinfo : EIATTR_REGCOUNT
	.align		4
.L_7:
        /*0030*/ 	.byte	0x04, 0x2f
        /*0032*/ 	.short	(.L_9 - .L_8)
	.align		4
.L_8:
        /*0034*/ 	.word	index@(_Z9mulKernelPfS_S_i)
        /*0038*/ 	.word	0x0000000c


	//----- nvinfo : EIATTR_FRAME_SIZE
	.align		4
.L_9:
        /*003c*/ 	.byte	0x04, 0x11
        /*003e*/ 	.short	(.L_11 - .L_10)
	.align		4
.L_10:
        /*0040*/ 	.word	index@(_Z9mulKernelPfS_S_i)
        /*0044*/ 	.word	0x00000000


	//----- nvinfo : EIATTR_REGCOUNT
	.align		4
.L_11:
        /*0048*/ 	.byte	0x04, 0x2f
        /*004a*/ 	.short	(.L_13 - .L_12)
	.align		4
.L_12:
        /*004c*/ 	.word	index@(_Z9divKernelPfS_S_i)
        /*0050*/ 	.word	0x00000010


	//----- nvinfo : EIATTR_FRAME_SIZE
	.align		4
.L_13:
        /*0054*/ 	.byte	0x04, 0x11
        /*0056*/ 	.short	(.L_15 - .L_14)
	.align		4
.L_14:
        /*0058*/ 	.word	index@($__internal_0_$__cuda_sm3x_div_rn_noftz_f32_slowpath)
        /*005c*/ 	.word	0x00000000


	//----- nvinfo : EIATTR_FRAME_SIZE
	.align		4
.L_15:
        /*0060*/ 	.byte	0x04, 0x11
        /*0062*/ 	.short	(.L_17 - .L_16)
	.align		4
.L_16:
        /*0064*/ 	.word	index@(_Z9divKernelPfS_S_i)
        /*0068*/ 	.word	0x00000000


	//----- nvinfo : EIATTR_MIN_STACK_SIZE
	.align		4
.L_17:
        /*006c*/ 	.byte	0x04, 0x12
        /*006e*/ 	.short	(.L_19 - .L_18)
	.align		4
.L_18:
        /*0070*/ 	.word	index@(_Z9divKernelPfS_S_i)
        /*0074*/ 	.word	0x00000000


	//----- nvinfo : EIATTR_MIN_STACK_SIZE
	.align		4
.L_19:
        /*0078*/ 	.byte	0x04, 0x12
        /*007a*/ 	.short	(.L_21 - .L_20)
	.align		4
.L_20:
        /*007c*/ 	.word	index@(_Z9mulKernelPfS_S_i)
        /*0080*/ 	.word	0x00000000


	//----- nvinfo : EIATTR_MIN_STACK_SIZE
	.align		4
.L_21:
        /*0084*/ 	.byte	0x04, 0x12
        /*0086*/ 	.short	(.L_23 - .L_22)
	.align		4
.L_22:
        /*0088*/ 	.word	index@(_Z9subKernelPfS_S_i)
        /*008c*/ 	.word	0x00000000


	//----- nvinfo : EIATTR_MIN_STACK_SIZE
	.align		4
.L_23:
        /*0090*/ 	.byte	0x04, 0x12
        /*0092*/ 	.short	(.L_25 - .L_24)
	.align		4
.L_24:
        /*0094*/ 	.word	index@(_Z9addKernelPfS_S_i)
        /*0098*/ 	.word	0x00000000
.L_25:


//--------------------- .nv.compat                --------------------------
	.section	.nv.compat,"",@"SHT_CUDA_COMPAT_INFO"
	.align	4
        /*0000*/ 	.byte	0x02, 0x09, 0x00, 0x00, 0x02, 0x02, 0x01, 0x00, 0x02, 0x05, 0x05, 0x00, 0x03, 0x07, 0x01, 0x01
        /*0010*/ 	.byte	0x02, 0x03, 0x00, 0x00, 0x02, 0x06, 0x01, 0x00, 0x04, 0x0b, 0x08, 0x00, 0x01, 0x00, 0x00, 0x00
        /*0020*/ 	.byte	0x00, 0x00, 0x00, 0x00


//--------------------- .nv.info._Z9divKernelPfS_S_i --------------------------
	.section	.nv.info._Z9divKernelPfS_S_i,"",@"SHT_CUDA_INFO"
	.sectionflags	@""
	.align	4


	//----- nvinfo : EIATTR_CUDA_API_VERSION
	.align		4
        /*0000*/ 	.byte	0x04, 0x37
        /*0002*/ 	.short	(.L_27 - .L_26)
.L_26:
        /*0004*/ 	.word	0x00000082


	//----- nvinfo : EIATTR_KPARAM_INFO
	.align		4
.L_27:
        /*0008*/ 	.byte	0x04, 0x17
        /*000a*/ 	.short	(.L_29 - .L_28)
.L_28:
        /*000c*/ 	.word	0x00000000
        /*0010*/ 	.short	0x0003
        /*0012*/ 	.short	0x0018
        /*0014*/ 	.byte	0x00, 0xf0, 0x11, 0x00


	//----- nvinfo : EIATTR_KPARAM_INFO
	.align		4
.L_29:
        /*0018*/ 	.byte	0x04, 0x17
        /*001a*/ 	.short	(.L_31 - .L_30)
.L_30:
        /*001c*/ 	.word	0x00000000
        /*0020*/ 	.short	0x0002
        /*0022*/ 	.short	0x0010
        /*0024*/ 	.byte	0x00, 0xf5, 0x21, 0x00


	//----- nvinfo : EIATTR_KPARAM_INFO
	.align		4
.L_31:
        /*0028*/ 	.byte	0x04, 0x17
        /*002a*/ 	.short	(.L_33 - .L_32)
.L_32:
        /*002c*/ 	.word	0x00000000
        /*0030*/ 	.short	0x0001
        /*0032*/ 	.short	0x0008
        /*0034*/ 	.byte	0x00, 0xf5, 0x21, 0x00


	//----- nvinfo : EIATTR_KPARAM_INFO
	.align		4
.L_33:
        /*0038*/ 	.byte	0x04, 0x17
        /*003a*/ 	.short	(.L_35 - .L_34)
.L_34:
        /*003c*/ 	.word	0x00000000
        /*0040*/ 	.short	0x0000
        /*0042*/ 	.short	0x0000
        /*0044*/ 	.byte	0x00, 0xf5, 0x21, 0x00


	//----- nvinfo : EIATTR_SPARSE_MMA_MASK
	.align		4
.L_35:
        /*0048*/ 	.byte	0x03, 0x50
        /*004a*/ 	.short	0x0000


	//----- nvinfo : EIATTR_MAXREG_COUNT
	.align		4
        /*004c*/ 	.byte	0x03, 0x1b
        /*004e*/ 	.short	0x00ff


	//----- nvinfo : EIATTR_MERCURY_ISA_VERSION
	.align		4
        /*0050*/ 	.byte	0x03, 0x5f
        /*0052*/ 	.short	0x0101


	//----- nvinfo : EIATTR_VRC_CTA_INIT_COUNT
	.align		4
        /*0054*/ 	.byte	0x02, 0x4a
	.zero		1
	.zero		1


	//----- nvinfo : EIATTR_EXIT_INSTR_OFFSETS
	.align		4
        /*0058*/ 	.byte	0x04, 0x1c
        /*005a*/ 	.short	(.L_37 - .L_36)


	//   ....[0]....
.L_36:
        /*005c*/ 	.word	0x00000070


	//   ....[1]....
        /*0060*/ 	.word	0x000001f0


	//----- nvinfo : EIATTR_CRS_STACK_SIZE
	.align		4
.L_37:
        /*0064*/ 	.byte	0x04, 0x1e
        /*0066*/ 	.short	(.L_39 - .L_38)
.L_38:
        /*0068*/ 	.word	0x00000000


	//----- nvinfo : EIATTR_CBANK_PARAM_SIZE
	.align		4
.L_39:
        /*006c*/ 	.byte	0x03, 0x19
        /*006e*/ 	.short	0x001c


	//----- nvinfo : EIATTR_PARAM_CBANK
	.align		4
        /*0070*/ 	.byte	0x04, 0x0a
        /*0072*/ 	.short	(.L_41 - .L_40)
	.align		4
.L_40:
        /*0074*/ 	.word	index@(.nv.constant0._Z9divKernelPfS_S_i)
        /*0078*/ 	.short	0x0380
        /*007a*/ 	.short	0x001c


	//----- nvinfo : EIATTR_SW_WAR
	.align		4
.L_41:
        /*007c*/ 	.byte	0x04, 0x36
        /*007e*/ 	.short	(.L_43 - .L_42)
.L_42:
        /*0080*/ 	.word	0x00000008
.L_43:


//--------------------- .nv.info._Z9mulKernelPfS_S_i --------------------------
	.section	.nv.info._Z9mulKernelPfS_S_i,"",@"SHT_CUDA_INFO"
	.sectionflags	@""
	.align	4


	//----- nvinfo : EIATTR_CUDA_API_VERSION
	.align		4
        /*0000*/ 	.byte	0x04, 0x37
        /*0002*/ 	.short	(.L_45 - .L_44)
.L_44:
        /*0004*/ 	.word	0x00000082


	//----- nvinfo : EIATTR_KPARAM_INFO
	.align		4
.L_45:
        /*0008*/ 	.byte	0x04, 0x17
        /*000a*/ 	.short	(.L_47 - .L_46)
.L_46:
        /*000c*/ 	.word	0x00000000
        /*0010*/ 	.short	0x0003
        /*0012*/ 	.short	0x0018
        /*0014*/ 	.byte	0x00, 0xf0, 0x11, 0x00


	//----- nvinfo : EIATTR_KPARAM_INFO
	.align		4
.L_47:
        /*0018*/ 	.byte	0x04, 0x17
        /*001a*/ 	.short	(.L_49 - .L_48)
.L_48:
        /*001c*/ 	.word	0x00000000
        /*0020*/ 	.short	0x0002
        /*0022*/ 	.short	0x0010
        /*0024*/ 	.byte	0x00, 0xf5, 0x21, 0x00


	//----- nvinfo : EIATTR_KPARAM_INFO
	.align		4
.L_49:
        /*0028*/ 	.byte	0x04, 0x17
        /*002a*/ 	.short	(.L_51 - .L_50)
.L_50:
        /*002c*/ 	.word	0x00000000
        /*0030*/ 	.short	0x0001
        /*0032*/ 	.short	0x0008
        /*0034*/ 	.byte	0x00, 0xf5, 0x21, 0x00


	//----- nvinfo : EIATTR_KPARAM_INFO
	.align		4
.L_51:
        /*0038*/ 	.byte	0x04, 0x17
        /*003a*/ 	.short	(.L_53 - .L_52)
.L_52:
        /*003c*/ 	.word	0x00000000
        /*0040*/ 	.short	0x0000
        /*0042*/ 	.short	0x0000
        /*0044*/ 	.byte	0x00, 0xf5, 0x21, 0x00


	//----- nvinfo : EIATTR_SPARSE_MMA_MASK
	.align		4
.L_53:
        /*0048*/ 	.byte	0x03, 0x50
        /*004a*/ 	.short	0x0000


	//----- nvinfo : EIATTR_MAXREG_COUNT
	.align		4
        /*004c*/ 	.byte	0x03, 0x1b
        /*004e*/ 	.short	0x00ff


	//----- nvinfo : EIATTR_MERCURY_ISA_VERSION
	.align		4
        /*0050*/ 	.byte	0x03, 0x5f
        /*0052*/ 	.short	0x0101


	//----- nvinfo : EIATTR_VRC_CTA_INIT_COUNT
	.align		4
        /*0054*/ 	.byte	0x02, 0x4a
	.zero		1
	.zero		1


	//----- nvinfo : EIATTR_EXIT_INSTR_OFFSETS
	.align		4
        /*0058*/ 	.byte	0x04, 0x1c
        /*005a*/ 	.short	(.L_55 - .L_54)


	//   ....[0]....
.L_54:
        /*005c*/ 	.word	0x00000070


	//   ....[1]....
        /*0060*/ 	.word	0x00000130


	//----- nvinfo : EIATTR_CBANK_PARAM_SIZE
	.align		4
.L_55:
        /*0064*/ 	.byte	0x03, 0x19
        /*0066*/ 	.short	0x001c


	//----- nvinfo : EIATTR_PARAM_CBANK
	.align		4
        /*0068*/ 	.byte	0x04, 0x0a
        /*006a*/ 	.short	(.L_57 - .L_56)
	.align		4
.L_56:
        /*006c*/ 	.word	index@(.nv.constant0._Z9mulKernelPfS_S_i)
        /*0070*/ 	.short	0x0380
        /*0072*/ 	.short	0x001c


	//----- nvinfo : EIATTR_SW_WAR
	.align		4
.L_57:
        /*0074*/ 	.byte	0x04, 0x36
        /*0076*/ 	.short	(.L_59 - .L_58)
.L_58:
        /*0078*/ 	.word	0x00000008
.L_59:


//--------------------- .nv.info._Z9subKernelPfS_S_i --------------------------
	.section	.nv.info._Z9subKernelPfS_S_i,"",@"SHT_CUDA_INFO"
	.sectionflags	@""
	.align	4


	//----- nvinfo : EIATTR_CUDA_API_VERSION
	.align		4
        /*0000*/ 	.byte	0x04, 0x37
        /*0002*/ 	.short	(.L_61 - .L_60)
.L_60:
        /*0004*/ 	.word	0x00000082


	//----- nvinfo : EIATTR_KPARAM_INFO
	.align		4
.L_61:
        /*0008*/ 	.byte	0x04, 0x17
        /*000a*/ 	.short	(.L_63 - .L_62)
.L_62:
        /*000c*/ 	.word	0x00000000
        /*0010*/ 	.short	0x0003
        /*0012*/ 	.short	0x0018
        /*0014*/ 	.byte	0x00, 0xf0, 0x11, 0x00


	//----- nvinfo : EIATTR_KPARAM_INFO
	.align		4
.L_63:
        /*0018*/ 	.byte	0x04, 0x17
        /*001a*/ 	.short	(.L_65 - .L_64)
.L_64:
        /*001c*/ 	.word	0x00000000
        /*0020*/ 	.short	0x0002
        /*0022*/ 	.short	0x0010
        /*0024*/ 	.byte	0x00, 0xf5, 0x21, 0x00


	//----- nvinfo : EIATTR_KPARAM_INFO
	.align		4
.L_65:
        /*0028*/ 	.byte	0x04, 0x17
        /*002a*/ 	.short	(.L_67 - .L_66)
.L_66:
        /*002c*/ 	.word	0x00000000
        /*0030*/ 	.short	0x0001
        /*0032*/ 	.short	0x0008
        /*0034*/ 	.byte	0x00, 0xf5, 0x21, 0x00


	//----- nvinfo : EIATTR_KPARAM_INFO
	.align		4
.L_67:
        /*0038*/ 	.byte	0x04, 0x17
        /*003a*/ 	.short	(.L_69 - .L_68)
.L_68:
        /*003c*/ 	.word	0x00000000
        /*0040*/ 	.short	0x0000
        /*0042*/ 	.short	0x0000
        /*0044*/ 	.byte	0x00, 0xf5, 0x21, 0x00


	//----- nvinfo : EIATTR_SPARSE_MMA_MASK
	.align		4
.L_69:
        /*0048*/ 	.byte	0x03, 0x50
        /*004a*/ 	.short	0x0000


	//----- nvinfo : EIATTR_MAXREG_COUNT
	.align		4
        /*004c*/ 	.byte	0x03, 0x1b
        /*004e*/ 	.short	0x00ff


	//----- nvinfo : EIATTR_MERCURY_ISA_VERSION
	.align		4
        /*0050*/ 	.byte	0x03, 0x5f
        /*0052*/ 	.short	0x0101


	//----- nvinfo : EIATTR_VRC_CTA_INIT_COUNT
	.align		4
        /*0054*/ 	.byte	0x02, 0x4a
	.zero		1
	.zero		1


	//----- nvinfo : EIATTR_EXIT_INSTR_OFFSETS
	.align		4
        /*0058*/ 	.byte	0x04, 0x1c
        /*005a*/ 	.short	(.L_71 - .L_70)


	//   ....[0]....
.L_70:
        /*005c*/ 	.word	0x00000070


	//   ....[1]....
        /*0060*/ 	.word	0x00000130


	//----- nvinfo : EIATTR_CBANK_PARAM_SIZE
	.align		4
.L_71:
        /*0064*/ 	.byte	0x03, 0x19
        /*0066*/ 	.short	0x001c


	//----- nvinfo : EIATTR_PARAM_CBANK
	.align		4
        /*0068*/ 	.byte	0x04, 0x0a
        /*006a*/ 	.short	(.L_73 - .L_72)
	.align		4
.L_72:
        /*006c*/ 	.word	index@(.nv.constant0._Z9subKernelPfS_S_i)
        /*0070*/ 	.short	0x0380
        /*0072*/ 	.short	0x001c


	//----- nvinfo : EIATTR_SW_WAR
	.align		4
.L_73:
        /*0074*/ 	.byte	0x04, 0x36
        /*0076*/ 	.short	(.L_75 - .L_74)
.L_74:
        /*0078*/ 	.word	0x00000008
.L_75:


//--------------------- .nv.info._Z9addKernelPfS_S_i --------------------------
	.section	.nv.info._Z9addKernelPfS_S_i,"",@"SHT_CUDA_INFO"
	.sectionflags	@""
	.align	4


	//----- nvinfo : EIATTR_CUDA_API_VERSION
	.align		4
        /*0000*/ 	.byte	0x04, 0x37
        /*0002*/ 	.short	(.L_77 - .L_76)
.L_76:
        /*0004*/ 	.word	0x00000082


	//----- nvinfo : EIATTR_KPARAM_INFO
	.align		4
.L_77:
        /*0008*/ 	.byte	0x04, 0x17
        /*000a*/ 	.short	(.L_79 - .L_78)
.L_78:
        /*000c*/ 	.word	0x00000000
        /*0010*/ 	.short	0x0003
        /*0012*/ 	.short	0x0018
        /*0014*/ 	.byte	0x00, 0xf0, 0x11, 0x00


	//----- nvinfo : EIATTR_KPARAM_INFO
	.align		4
.L_79:
        /*0018*/ 	.byte	0x04, 0x17
        /*001a*/ 	.short	(.L_81 - .L_80)
.L_80:
        /*001c*/ 	.word	0x00000000
        /*0020*/ 	.short	0x0002
        /*0022*/ 	.short	0x0010
        /*0024*/ 	.byte	0x00, 0xf5, 0x21, 0x00


	//----- nvinfo : EIATTR_KPARAM_INFO
	.align		4
.L_81:
        /*0028*/ 	.byte	0x04, 0x17
        /*002a*/ 	.short	(.L_83 - .L_82)
.L_82:
        /*002c*/ 	.word	0x00000000
        /*0030*/ 	.short	0x0001
        /*0032*/ 	.short	0x0008
        /*0034*/ 	.byte	0x00, 0xf5, 0x21, 0x00


	//----- nvinfo : EIATTR_KPARAM_INFO
	.align		4
.L_83:
        /*0038*/ 	.byte	0x04, 0x17
        /*003a*/ 	.short	(.L_85 - .L_84)
.L_84:
        /*003c*/ 	.word	0x00000000
        /*0040*/ 	.short	0x0000
        /*0042*/ 	.short	0x0000
        /*0044*/ 	.byte	0x00, 0xf5, 0x21, 0x00


	//----- nvinfo : EIATTR_SPARSE_MMA_MASK
	.align		4
.L_85:
        /*0048*/ 	.byte	0x03, 0x50
        /*004a*/ 	.short	0x0000


	//----- nvinfo : EIATTR_MAXREG_COUNT
	.align		4
        /*004c*/ 	.byte	0x03, 0x1b
        /*004e*/ 	.short	0x00ff


	//----- nvinfo : EIATTR_MERCURY_ISA_VERSION
	.align		4
        /*0050*/ 	.byte	0x03, 0x5f
        /*0052*/ 	.short	0x0101


	//----- nvinfo : EIATTR_VRC_CTA_INIT_COUNT
	.align		4
        /*0054*/ 	.byte	0x02, 0x4a
	.zero		1
	.zero		1


	//----- nvinfo : EIATTR_EXIT_INSTR_OFFSETS
	.align		4
        /*0058*/ 	.byte	0x04, 0x1c
        /*005a*/ 	.short	(.L_87 - .L_86)


	//   ....[0]....
.L_86:
        /*005c*/ 	.word	0x00000070


	//   ....[1]....
        /*0060*/ 	.word	0x00000130


	//----- nvinfo : EIATTR_CBANK_PARAM_SIZE
	.align		4
.L_87:
        /*0064*/ 	.byte	0x03, 0x19
        /*0066*/ 	.short	0x001c


	//----- nvinfo : EIATTR_PARAM_CBANK
	.align		4
        /*0068*/ 	.byte	0x04, 0x0a
        /*006a*/ 	.short	(.L_89 - .L_88)
	.align		4
.L_88:
        /*006c*/ 	.word	index@(.nv.constant0._Z9addKernelPfS_S_i)
        /*0070*/ 	.short	0x0380
        /*0072*/ 	.short	0x001c


	//----- nvinfo : EIATTR_SW_WAR
	.align		4
.L_89:
        /*0074*/ 	.byte	0x04, 0x36
        /*0076*/ 	.short	(.L_91 - .L_90)
.L_90:
        /*0078*/ 	.word	0x00000008
.L_91:


//--------------------- .nv.callgraph             --------------------------
	.section	.nv.callgraph,"",@"SHT_CUDA_CALLGRAPH"
	.align	4
	.sectionentsize	8
	.align		4
        /*0000*/ 	.word	0x00000000
	.align		4
        /*0004*/ 	.word	0xffffffff
	.align		4
        /*0008*/ 	.word	0x00000000
	.align		4
        /*000c*/ 	.word	0xfffffffe
	.align		4
        /*0010*/ 	.word	0x00000000
	.align		4
        /*0014*/ 	.word	0xfffffffd
	.align		4
        /*0018*/ 	.word	0x00000000
	.align		4
        /*001c*/ 	.word	0xfffffffc


//--------------------- .text._Z9divKernelPfS_S_i --------------------------
	.section	.text._Z9divKernelPfS_S_i,"ax",@progbits
	.align	128
        .global         _Z9divKernelPfS_S_i
        .type           _Z9divKernelPfS_S_i,@function
        .size           _Z9divKernelPfS_S_i,(.L_x_17 - _Z9divKernelPfS_S_i)
        .other          _Z9divKernelPfS_S_i,@"STO_CUDA_ENTRY STV_DEFAULT"
_Z9divKernelPfS_S_i:
.text._Z9divKernelPfS_S_i:
[----:B------:R-:W-:Y:S01]  /*0000*/  LDC R1, c[0x0][0x37c] ;  /* 0x0000df00ff017b82 */ /* 0x000fe20000000800 */
[----:B------:R-:W0:Y:S07]  /*0010*/  S2R R3, SR_TID.X ;  /* 0x0000000000037919 */ /* 0x000e2e0000002100 */
[----:B------:R-:W0:Y:S01]  /*0020*/  S2UR UR4, SR_CTAID.X ;  /* 0x00000000000479c3 */ /* 0x000e220000002500 */
[----:B------:R-:W1:Y:S07]  /*0030*/  LDCU UR5, c[0x0][0x398] ;  /* 0x00007300ff0577ac */ /* 0x000e6e0008000800 */
[----:B------:R-:W0:Y:S02]  /*0040*/  LDC R2, c[0x0][0x360] ;  /* 0x0000d800ff027b82 */ /* 0x000e240000000800 */
[----:B0-----:R-:W-:-:S05]  /*0050*/  IMAD R2, R2, UR4, R3 ;  /* 0x0000000402027c24 */ /* 0x001fca000f8e0203 */
[----:B-1----:R-:W-:-:S13]  /*0060*/  ISETP.GE.AND P0, PT, R2, UR5, PT ;  /* 0x0000000502007c0c */ /* 0x002fda000bf06270 */
[----:B------:R-:W-:Y:S05]  /*0070*/  @P0 EXIT ;  /* 0x000000000000094d */ /* 0x000fea0003800000 */
[----:B------:R-:W0:Y:S01]  /*0080*/  LDC.64 R6, c[0x0][0x388] ;  /* 0x0000e200ff067b82 */ /* 0x000e220000000a00 */
[----:B------:R-:W1:Y:S07]  /*0090*/  LDCU.64 UR4, c[0x0][0x358] ;  /* 0x00006b00ff0477ac */ /* 0x000e6e0008000a00 */
[----:B------:R-:W2:Y:S01]  /*00a0*/  LDC.64 R4, c[0x0][0x380] ;  /* 0x0000e000ff047b82 */ /* 0x000ea20000000a00 */
[----:B0-----:R-:W-:-:S05]  /*00b0*/  IMAD.WIDE R6, R2, 0x4, R6 ;  /* 0x0000000402067825 */ /* 0x001fca00078e0206 */
[----:B-1----:R-:W3:Y:S01]  /*00c0*/  LDG.E R3, desc[UR4][R6.64] ;  /* 0x0000000406037981 */ /* 0x002ee2000c1e1900 */
[----:B--2---:R-:W-:-:S05]  /*00d0*/  IMAD.WIDE R4, R2, 0x4, R4 ;  /* 0x0000000402047825 */ /* 0x004fca00078e0204 */
[----:B------:R-:W2:Y:S01]  /*00e0*/  LDG.E R0, desc[UR4][R4.64] ;  /* 0x0000000404007981 */ /* 0x000ea2000c1e1900 */
[----:B------:R-:W-:Y:S01]  /*00f0*/  BSSY.RECONVERGENT B0, `(.L_x_0) ;  /* 0x000000c000007945 */ /* 0x000fe20003800200 */
[----:B---3--:R-:W0:Y:S08]  /*0100*/  MUFU.RCP R8, R3 ;  /* 0x0000000300087308 */ /* 0x008e300000001000 */
[----:B--2---:R-:W1:Y:S01]  /*0110*/  FCHK P0, R0, R3 ;  /* 0x0000000300007302 */ /* 0x004e620000000000 */
[----:B0-----:R-:W-:-:S04]  /*0120*/  FFMA R9, -R3, R8, 1 ;  /* 0x3f80000003097423 */ /* 0x001fc80000000108 */
[----:B------:R-:W-:-:S04]  /*0130*/  FFMA R9, R8, R9, R8 ;  /* 0x0000000908097223 */ /* 0x000fc80000000008 */
[----:B------:R-:W-:-:S04]  /*0140*/  FFMA R8, R0, R9, RZ ;  /* 0x0000000900087223 */ /* 0x000fc800000000ff */
[----:B------:R-:W-:-:S04]  /*0150*/  FFMA R10, -R3, R8, R0 ;  /* 0x00000008030a7223 */ /* 0x000fc80000000100 */
[----:B------:R-:W-:Y:S01]  /*0160*/  FFMA R9, R9, R10, R8 ;  /* 0x0000000a09097223 */ /* 0x000fe20000000008 */
[----:B-1----:R-:W-:Y:S06]  /*0170*/  @!P0 BRA `(.L_x_1) ;  /* 0x00000000000c8947 */ /* 0x002fec0003800000 */
[----:B------:R-:W-:-:S07]  /*0180*/  MOV R4, 0x1a0 ;  /* 0x000001a000047802 */ /* 0x000fce0000000f00 */
[----:B------:R-:W-:Y:S05]  /*0190*/  CALL.REL.NOINC `($__internal_0_$__cuda_sm3x_div_rn_noftz_f32_slowpath) ;  /* 0x0000000000187944 */ /* 0x000fea0003c00000 */
[----:B------:R-:W-:-:S07]  /*01a0*/  IMAD.MOV.U32 R9, RZ, RZ, R0 ;  /* 0x000000ffff097224 */ /* 0x000fce00078e0000 */
.L_x_1:
[----:B------:R-:W-:Y:S05]  /*01b0*/  BSYNC.RECONVERGENT B0 ;  /* 0x0000000000007941 */ /* 0x000fea0003800200 */
.L_x_0:
[----:B------:R-:W0:Y:S02]  /*01c0*/  LDC.64 R4, c[0x0][0x390] ;  /* 0x0000e400ff047b82 */ /* 0x000e240000000a00 */
[----:B0-----:R-:W-:-:S05]  /*01d0*/  IMAD.WIDE R2, R2, 0x4, R4 ;  /* 0x0000000402027825 */ /* 0x001fca00078e0204 */
[----:B------:R-:W-:Y:S01]  /*01e0*/  STG.E desc[UR4][R2.64], R9 ;  /* 0x0000000902007986 */ /* 0x000fe2000c101904 */
[----:B------:R-:W-:Y:S05]  /*01f0*/  EXIT ;  /* 0x000000000000794d */ /* 0x000fea0003800000 */
        .weak           $__internal_0_$__cuda_sm3x_div_rn_noftz_f32_slowpath
        .type           $__internal_0_$__cuda_sm3x_div_rn_noftz_f32_slowpath,@function
        .size           $__internal_0_$__cuda_sm3x_div_rn_noftz_f32_slowpath,(.L_x_17 - $__internal_0_$__cuda_sm3x_div_rn_noftz_f32_slowpath)
$__internal_0_$__cuda_sm3x_div_rn_noftz_f32_slowpath:
[--C-:B------:R-:W-:Y:S01]  /*0200*/  SHF.R.U32.HI R6, RZ, 0x17, R3.reuse ;  /* 0x00000017ff067819 */ /* 0x100fe20000011603 */
[----:B------:R-:W-:Y:S01]  /*0210*/  BSSY.RECONVERGENT B1, `(.L_x_2) ;  /* 0x0000064000017945 */ /* 0x000fe20003800200 */
[--C-:B------:R-:W-:Y:S01]  /*0220*/  SHF.R.U32.HI R5, RZ, 0x17, R0.reuse ;  /* 0x00000017ff057819 */ /* 0x100fe20000011600 */
[----:B------:R-:W-:Y:S01]  /*0230*/  IMAD.MOV.U32 R7, RZ, RZ, R0 ;  /* 0x000000ffff077224 */ /* 0x000fe200078e0000 */
[----:B------:R-:W-:Y:S01]  /*0240*/  LOP3.LUT R6, R6, 0xff, RZ, 0xc0, !PT ;  /* 0x000000ff06067812 */ /* 0x000fe200078ec0ff */
[----:B------:R-:W-:Y:S01]  /*0250*/  IMAD.MOV.U32 R8, RZ, RZ, R3 ;  /* 0x000000ffff087224 */ /* 0x000fe200078e0003 */
[----:B------:R-:W-:-:S03]  /*0260*/  LOP3.LUT R5, R5, 0xff, RZ, 0xc0, !PT ;  /* 0x000000ff05057812 */ /* 0x000fc600078ec0ff */
[----:B------:R-:W-:Y:S02]  /*0270*/  VIADD R11, R6, 0xffffffff ;  /* 0xffffffff060b7836 */ /* 0x000fe40000000000 */
[----:B------:R-:W-:-:S03]  /*0280*/  VIADD R10, R5, 0xffffffff ;  /* 0xffffffff050a7836 */ /* 0x000fc60000000000 */
[----:B------:R-:W-:-:S04]  /*0290*/  ISETP.GT.U32.AND P0, PT, R11, 0xfd, PT ;  /* 0x000000fd0b00780c */ /* 0x000fc80003f04070 */
[----:B------:R-:W-:-:S13]  /*02a0*/  ISETP.GT.U32.OR P0, PT, R10, 0xfd, P0 ;  /* 0x000000fd0a00780c */ /* 0x000fda0000704470 */
[----:B------:R-:W-:Y:S01]  /*02b0*/  @!P0 IMAD.MOV.U32 R9, RZ, RZ, RZ ;  /* 0x000000ffff098224 */ /* 0x000fe200078e00ff */
[----:B------:R-:W-:Y:S06]  /*02c0*/  @!P0 BRA `(.L_x_3) ;  /* 0x00000000005c8947 */ /* 0x000fec0003800000 */
[----:B------:R-:W-:Y:S02]  /*02d0*/  FSETP.GTU.FTZ.AND P0, PT, |R0|, +INF , PT ;  /* 0x7f8000000000780b */ /* 0x000fe40003f1c200 */
[----:B------:R-:W-:-:S04]  /*02e0*/  FSETP.GTU.FTZ.AND P1, PT, |R3|, +INF , PT ;  /* 0x7f8000000300780b */ /* 0x000fc80003f3c200 */
[----:B------:R-:W-:-:S13]  /*02f0*/  PLOP3.LUT P0, PT, P0, P1, PT, 0xf8, 0x8f ;  /* 0x00000000008f781c */ /* 0x000fda0000703f70 */
[----:B------:R-:W-:Y:S05]  /*0300*/  @P0 BRA `(.L_x_4) ;  /* 0x00000004004c0947 */ /* 0x000fea0003800000 */
[----:B------:R-:W-:-:S13]  /*0310*/  LOP3.LUT P0, RZ, R8, 0x7fffffff, R7, 0xc8, !PT ;  /* 0x7fffffff08ff7812 */ /* 0x000fda000780c807 */
[----:B------:R-:W-:Y:S05]  /*0320*/  @!P0 BRA `(.L_x_5) ;  /* 0x00000004003c8947 */ /* 0x000fea0003800000 */
[C---:B------:R-:W-:Y:S02]  /*0330*/  FSETP.NEU.FTZ.AND P2, PT, |R0|.reuse, +INF , PT ;  /* 0x7f8000000000780b */ /* 0x040fe40003f5d200 */
[----:B------:R-:W-:Y:S02]  /*0340*/  FSETP.NEU.FTZ.AND P1, PT, |R3|, +INF , PT ;  /* 0x7f8000000300780b */ /* 0x000fe40003f3d200 */
[----:B------:R-:W-:-:S11]  /*0350*/  FSETP.NEU.FTZ.AND P0, PT, |R0|, +INF , PT ;  /* 0x7f8000000000780b */ /* 0x000fd60003f1d200 */
[----:B------:R-:W-:Y:S05]  /*0360*/  @!P1 BRA !P2, `(.L_x_5) ;  /* 0x00000004002c9947 */ /* 0x000fea0005000000 */
[----:B------:R-:W-:-:S04]  /*0370*/  LOP3.LUT P2, RZ, R7, 0x7fffffff, RZ, 0xc0, !PT ;  /* 0x7fffffff07ff7812 */ /* 0x000fc8000784c0ff */
[----:B------:R-:W-:-:S13]  /*0380*/  PLOP3.LUT P1, PT, P1, P2, PT, 0x2f, 0xf2 ;  /* 0x0000000000f2781c */ /* 0x000fda0000f24577 */
[----:B------:R-:W-:Y:S05]  /*0390*/  @P1 BRA `(.L_x_6) ;  /* 0x0000000400181947 */ /* 0x000fea0003800000 */
[----:B------:R-:W-:-:S04]  /*03a0*/  LOP3.LUT P1, RZ, R8, 0x7fffffff, RZ, 0xc0, !PT ;  /* 0x7fffffff08ff7812 */ /* 0x000fc8000782c0ff */
[----:B------:R-:W-:-:S13]  /*03b0*/  PLOP3.LUT P0, PT, P0, P1, PT, 0x2f, 0xf2 ;  /* 0x0000000000f2781c */ /* 0x000fda0000702577 */
[----:B------:R-:W-:Y:S05]  /*03c0*/  @P0 BRA `(.L_x_7) ;  /* 0x0000000400000947 */ /* 0x000fea0003800000 */
[----:B------:R-:W-:Y:S02]  /*03d0*/  ISETP.GE.AND P0, PT, R10, RZ, PT ;  /* 0x000000ff0a00720c */ /* 0x000fe40003f06270 */
[----:B------:R-:W-:-:S11]  /*03e0*/  ISETP.GE.AND P1, PT, R11, RZ, PT ;  /* 0x000000ff0b00720c */ /* 0x000fd60003f26270 */
[----:B------:R-:W-:Y:S02]  /*03f0*/  @P0 IMAD.MOV.U32 R9, RZ, RZ, RZ ;  /* 0x000000ffff090224 */ /* 0x000fe400078e00ff */
[----:B------:R-:W-:Y:S01]  /*0400*/  @!P0 FFMA R7, R0, 1.84467440737095516160e+19, RZ ;  /* 0x5f80000000078823 */ /* 0x000fe200000000ff */
[----:B------:R-:W-:Y:S02]  /*0410*/  @!P0 IMAD.MOV.U32 R9, RZ, RZ, -0x40 ;  /* 0xffffffc0ff098424 */ /* 0x000fe400078e00ff */
[----:B------:R-:W-:Y:S02]  /*0420*/  @!P1 FFMA R8, R3, 1.84467440737095516160e+19, RZ ;  /* 0x5f80000003089823 */ /* 0x000fe400000000ff */
[----:B------:R-:W-:-:S07]  /*0430*/  @!P1 VIADD R9, R9, 0x40 ;  /* 0x0000004009099836 */ /* 0x000fce0000000000 */
.L_x_3:
[----:B------:R-:W-:Y:S01]  /*0440*/  LEA R3, R6, 0xc0800000, 0x17 ;  /* 0xc080000006037811 */ /* 0x000fe200078eb8ff */
[----:B------:R-:W-:Y:S01]  /*0450*/  VIADD R5, R5, 0xffffff81 ;  /* 0xffffff8105057836 */ /* 0x000fe20000000000 */
[----:B------:R-:W-:Y:S03]  /*0460*/  BSSY.RECONVERGENT B2, `(.L_x_8) ;  /* 0x0000035000027945 */ /* 0x000fe60003800200 */
[----:B------:R-:W-:Y:S01]  /*0470*/  IMAD.IADD R3, R8, 0x1, -R3 ;  /* 0x0000000108037824 */ /* 0x000fe200078e0a03 */
[C---:B------:R-:W-:Y:S01]  /*0480*/  IADD3 R6, PT, PT, R5.reuse, 0x7f, -R6 ;  /* 0x0000007f05067810 */ /* 0x040fe20007ffe806 */
[----:B------:R-:W-:Y:S02]  /*0490*/  IMAD R0, R5, -0x800000, R7 ;  /* 0xff80000005007824 */ /* 0x000fe400078e0207 */
[----:B------:R-:W0:Y:S01]  /*04a0*/  MUFU.RCP R8, R3 ;  /* 0x0000000300087308 */ /* 0x000e220000001000 */
[----:B------:R-:W-:Y:S01]  /*04b0*/  FADD.FTZ R11, -R3, -RZ ;  /* 0x800000ff030b7221 */ /* 0x000fe20000010100 */
[----:B------:R-:W-:-:S03]  /*04c0*/  IMAD.IADD R6, R6, 0x1, R9 ;  /* 0x0000000106067824 */ /* 0x000fc600078e0209 */
[----:B0-----:R-:W-:-:S04]  /*04d0*/  FFMA R13, R8, R11, 1 ;  /* 0x3f800000080d7423 */ /* 0x001fc8000000000b */
[----:B------:R-:W-:-:S04]  /*04e0*/  FFMA R10, R8, R13, R8 ;  /* 0x0000000d080a7223 */ /* 0x000fc80000000008 */
[----:B------:R-:W-:-:S04]  /*04f0*/  FFMA R7, R0, R10, RZ ;  /* 0x0000000a00077223 */ /* 0x000fc800000000ff */
[----:B------:R-:W-:-:S04]  /*0500*/  FFMA R8, R11, R7, R0 ;  /* 0x000000070b087223 */ /* 0x000fc80000000000 */
[----:B------:R-:W-:-:S04]  /*0510*/  FFMA R7, R10, R8, R7 ;  /* 0x000000080a077223 */ /* 0x000fc80000000007 */
[----:B------:R-:W-:-:S04]  /*0520*/  FFMA R8, R11, R7, R0 ;  /* 0x000000070b087223 */ /* 0x000fc80000000000 */
[----:B------:R-:W-:-:S05]  /*0530*/  FFMA R0, R10, R8, R7 ;  /* 0x000000080a007223 */ /* 0x000fca0000000007 */
[----:B------:R-:W-:-:S04]  /*0540*/  SHF.R.U32.HI R3, RZ, 0x17, R0 ;  /* 0x00000017ff037819 */ /* 0x000fc80000011600 */
[----:B------:R-:W-:-:S05]  /*0550*/  LOP3.LUT R3, R3, 0xff, RZ, 0xc0, !PT ;  /* 0x000000ff03037812 */ /* 0x000fca00078ec0ff */
[----:B------:R-:W-:-:S04]  /*0560*/  IMAD.IADD R9, R3, 0x1, R6 ;  /* 0x0000000103097824 */ /* 0x000fc800078e0206 */
[----:B------:R-:W-:-:S05]  /*0570*/  VIADD R3, R9, 0xffffffff ;  /* 0xffffffff09037836 */ /* 0x000fca0000000000 */
[----:B------:R-:W-:-:S13]  /*0580*/  ISETP.GE.U32.AND P0, PT, R3, 0xfe, PT ;  /* 0x000000fe0300780c */ /* 0x000fda0003f06070 */
[----:B------:R-:W-:Y:S05]  /*0590*/  @!P0 BRA `(.L_x_9) ;  /* 0x0000000000808947 */ /* 0x000fea0003800000 */
[----:B------:R-:W-:-:S13]  /*05a0*/  ISETP.GT.AND P0, PT, R9, 0xfe, PT ;  /* 0x000000fe0900780c */ /* 0x000fda0003f04270 */
[----:B------:R-:W-:Y:S05]  /*05b0*/  @P0 BRA `(.L_x_10) ;  /* 0x00000000006c0947 */ /* 0x000fea0003800000 */
[----:B------:R-:W-:-:S13]  /*05c0*/  ISETP.GE.AND P0, PT, R9, 0x1, PT ;  /* 0x000000010900780c */ /* 0x000fda0003f06270 */
[----:B------:R-:W-:Y:S05]  /*05d0*/  @P0 BRA `(.L_x_11) ;  /* 0x0000000000740947 */ /* 0x000fea0003800000 */
[----:B------:R-:W-:Y:S02]  /*05e0*/  ISETP.GE.AND P0, PT, R9, -0x18, PT ;  /* 0xffffffe80900780c */ /* 0x000fe40003f06270 */
[----:B------:R-:W-:-:S11]  /*05f0*/  LOP3.LUT R0, R0, 0x80000000, RZ, 0xc0, !PT ;  /* 0x8000000000007812 */ /* 0x000fd600078ec0ff */
[----:B------:R-:W-:Y:S05]  /*0600*/  @!P0 BRA `(.L_x_11) ;  /* 0x0000000000688947 */ /* 0x000fea0003800000 */
[CCC-:B------:R-:W-:Y:S01]  /*0610*/  FFMA.RZ R3, R10.reuse, R8.reuse, R7.reuse ;  /* 0x000000080a037223 */ /* 0x1c0fe2000000c007 */
[CCC-:B------:R-:W-:Y:S01]  /*0620*/  FFMA.RM R6, R10.reuse, R8.reuse, R7.reuse ;  /* 0x000000080a067223 */ /* 0x1c0fe20000004007 */
[C---:B------:R-:W-:Y:S02]  /*0630*/  ISETP.NE.AND P2, PT, R9.reuse, RZ, PT ;  /* 0x000000ff0900720c */ /* 0x040fe40003f45270 */
[----:B------:R-:W-:Y:S02]  /*0640*/  ISETP.NE.AND P1, PT, R9, RZ, PT ;  /* 0x000000ff0900720c */ /* 0x000fe40003f25270 */
[----:B------:R-:W-:Y:S01]  /*0650*/  LOP3.LUT R5, R3, 0x7fffff, RZ, 0xc0, !PT ;  /* 0x007fffff03057812 */ /* 0x000fe200078ec0ff */
[----:B------:R-:W-:Y:S01]  /*0660*/  FFMA.RP R3, R10, R8, R7 ;  /* 0x000000080a037223 */ /* 0x000fe20000008007 */
[----:B------:R-:W-:Y:S02]  /*0670*/  VIADD R8, R9, 0x20 ;  /* 0x0000002009087836 */ /* 0x000fe40000000000 */
[----:B------:R-:W-:Y:S01]  /*0680*/  LOP3.LUT R5, R5, 0x800000, RZ, 0xfc, !PT ;  /* 0x0080000005057812 */ /* 0x000fe200078efcff */
[----:B------:R-:W-:Y:S01]  /*0690*/  IMAD.MOV R7, RZ, RZ, -R9 ;  /* 0x000000ffff077224 */ /* 0x000fe200078e0a09 */
[----:B------:R-:W-:-:S02]  /*06a0*/  FSETP.NEU.FTZ.AND P0, PT, R3, R6, PT ;  /* 0x000000060300720b */ /* 0x000fc40003f1d000 */
[----:B------:R-:W-:Y:S02]  /*06b0*/  SHF.L.U32 R8, R5, R8, RZ ;  /* 0x0000000805087219 */ /* 0x000fe400000006ff */
[----:B------:R-:W-:Y:S02]  /*06c0*/  SEL R6, R7, RZ, P2 ;  /* 0x000000ff07067207 */ /* 0x000fe40001000000 */
[----:B------:R-:W-:Y:S02]  /*06d0*/  ISETP.NE.AND P1, PT, R8, RZ, P1 ;  /* 0x000000ff0800720c */ /* 0x000fe40000f25270 */
[----:B------:R-:W-:Y:S02]  /*06e0*/  SHF.R.U32.HI R6, RZ, R6, R5 ;  /* 0x00000006ff067219 */ /* 0x000fe40000011605 */
[----:B------:R-:W-:Y:S02]  /*06f0*/  PLOP3.LUT P0, PT, P0, P1, PT, 0xf8, 0x8f ;  /* 0x00000000008f781c */ /* 0x000fe40000703f70 */
[----:B------:R-:W-:-:S02]  /*0700*/  SHF.R.U32.HI R8, RZ, 0x1, R6 ;  /* 0x00000001ff087819 */ /* 0x000fc40000011606 */
[----:B------:R-:W-:-:S04]  /*0710*/  SEL R3, RZ, 0x1, !P0 ;  /* 0x00000001ff037807 */ /* 0x000fc80004000000 */
[----:B------:R-:W-:-:S04]  /*0720*/  LOP3.LUT R3, R3, 0x1, R8, 0xf8, !PT ;  /* 0x0000000103037812 */ /* 0x000fc800078ef808 */
[----:B------:R-:W-:-:S05]  /*0730*/  LOP3.LUT R3, R3, R6, RZ, 0xc0, !PT ;  /* 0x0000000603037212 */ /* 0x000fca00078ec0ff */
[----:B------:R-:W-:-:S05]  /*0740*/  IMAD.IADD R3, R8, 0x1, R3 ;  /* 0x0000000108037824 */ /* 0x000fca00078e0203 */
[----:B------:R-:W-:Y:S01]  /*0750*/  LOP3.LUT R0, R3, R0, RZ, 0xfc, !PT ;  /* 0x0000000003007212 */ /* 0x000fe200078efcff */
[----:B------:R-:W-:Y:S06]  /*0760*/  BRA `(.L_x_11) ;  /* 0x0000000000107947 */ /* 0x000fec0003800000 */
.L_x_10:
[----:B------:R-:W-:-:S04]  /*0770*/  LOP3.LUT R0, R0, 0x80000000, RZ, 0xc0, !PT ;  /* 0x8000000000007812 */ /* 0x000fc800078ec0ff */
[----:B------:R-:W-:Y:S01]  /*0780*/  LOP3.LUT R0, R0, 0x7f800000, RZ, 0xfc, !PT ;  /* 0x7f80000000007812 */ /* 0x000fe200078efcff */
[----:B------:R-:W-:Y:S06]  /*0790*/  BRA `(.L_x_11) ;  /* 0x0000000000047947 */ /* 0x000fec0003800000 */
.L_x_9:
[----:B------:R-:W-:-:S07]  /*07a0*/  IMAD R0, R6, 0x800000, R0 ;  /* 0x0080000006007824 */ /* 0x000fce00078e0200 */
.L_x_11:
[----:B------:R-:W-:Y:S05]  /*07b0*/  BSYNC.RECONVERGENT B2 ;  /* 0x0000000000027941 */ /* 0x000fea0003800200 */
.L_x_8:
[----:B------:R-:W-:Y:S05]  /*07c0*/  BRA `(.L_x_12) ;  /* 0x0000000000207947 */ /* 0x000fea0003800000 */
.L_x_7:
[----:B------:R-:W-:-:S04]  /*07d0*/  LOP3.LUT R0, R8, 0x80000000, R7, 0x48, !PT ;  /* 0x8000000008007812 */ /* 0x000fc800078e4807 */
[----:B------:R-:W-:Y:S01]  /*07e0*/  LOP3.LUT R0, R0, 0x7f800000, RZ, 0xfc, !PT ;  /* 0x7f80000000007812 */ /* 0x000fe200078efcff */
[----:B------:R-:W-:Y:S06]  /*07f0*/  BRA `(.L_x_12) ;  /* 0x0000000000147947 */ /* 0x000fec0003800000 */
.L_x_6:
[----:B------:R-:W-:Y:S01]  /*0800*/  LOP3.LUT R0, R8, 0x80000000, R7, 0x48, !PT ;  /* 0x8000000008007812 */ /* 0x000fe200078e4807 */
[----:B------:R-:W-:Y:S06]  /*0810*/  BRA `(.L_x_12) ;  /* 0x00000000000c7947 */ /* 0x000fec0003800000 */
.L_x_5:
[----:B------:R-:W0:Y:S01]  /*0820*/  MUFU.RSQ R0, -QNAN ;  /* 0xffc0000000007908 */ /* 0x000e220000001400 */
[----:B------:R-:W-:Y:S05]  /*0830*/  BRA `(.L_x_12) ;  /* 0x0000000000047947 */ /* 0x000fea0003800000 */
.L_x_4:
[----:B------:R-:W-:-:S07]  /*0840*/  FADD.FTZ R0, R0, R3 ;  /* 0x0000000300007221 */ /* 0x000fce0000010000 */
.L_x_12:
[----:B------:R-:W-:Y:S05]  /*0850*/  BSYNC.RECONVERGENT B1 ;  /* 0x0000000000017941 */ /* 0x000fea0003800200 */
.L_x_2:
[----:B------:R-:W-:-:S04]  /*0860*/  IMAD.MOV.U32 R5, RZ, RZ, 0x0 ;  /* 0x00000000ff057424 */ /* 0x000fc800078e00ff */
[----:B0-----:R-:W-:Y:S05]  /*0870*/  RET.REL.NODEC R4 `(_Z9divKernelPfS_S_i) ;  /* 0xfffffff404e07950 */ /* 0x001fea0003c3ffff */
.L_x_13:
[----:B------:R-:W-:-:S00]  /*0880*/  BRA `(.L_x_13) ;  /* 0xfffffffc00fc7947 */ /* 0x000fc0000383ffff */
[----:B------:R-:W-:-:S00]  /*0890*/  NOP ;  /* 0x0000000000007918 */ /* 0x000fc00000000000 */
        /* <DEDUP_REMOVED lines=14> */
.L_x_17:


//--------------------- .text._Z9mulKernelPfS_S_i --------------------------
	.section	.text._Z9mulKernelPfS_S_i,"ax",@progbits
	.align	128
        .global         _Z9mulKernelPfS_S_i
        .type           _Z9mulKernelPfS_S_i,@function
        .size           _Z9mulKernelPfS_S_i,(.L_x_19 - _Z9mulKernelPfS_S_i)
        .other          _Z9mulKernelPfS_S_i,@"STO_CUDA_ENTRY STV_DEFAULT"
_Z9mulKernelPfS_S_i:
.text._Z9mulKernelPfS_S_i:
        /* <DEDUP_REMOVED lines=10> */
[----:B------:R-:W2:Y:S08]  /*00a0*/  LDC.64 R4, c[0x0][0x388] ;  /* 0x0000e200ff047b82 */ /* 0x000eb00000000a00 */
[----:B------:R-:W3:Y:S01]  /*00b0*/  LDC.64 R6, c[0x0][0x390] ;  /* 0x0000e400ff067b82 */ /* 0x000ee20000000a00 */
[----:B0-----:R-:W-:-:S06]  /*00c0*/  IMAD.WIDE R2, R9, 0x4, R2 ;  /* 0x0000000409027825 */ /* 0x001fcc00078e0202 */
[----:B-1----:R-:W4:Y:S01]  /*00d0*/  LDG.E R2, desc[UR4][R2.64] ;  /* 0x0000000402027981 */ /* 0x002f22000c1e1900 */
[----:B--2---:R-:W-:-:S06]  /*00e0*/  IMAD.WIDE R4, R9, 0x4, R4 ;  /* 0x0000000409047825 */ /* 0x004fcc00078e0204 */
[----:B------:R-:W4:Y:S01]  /*00f0*/  LDG.E R5, desc[UR4][R4.64] ;  /* 0x0000000404057981 */ /* 0x000f22000c1e1900 */
[----:B---3--:R-:W-:-:S04]  /*0100*/  IMAD.WIDE R6, R9, 0x4, R6 ;  /* 0x0000000409067825 */ /* 0x008fc800078e0206 */
[----:B----4-:R-:W-:-:S05]  /*0110*/  FMUL R9, R2, R5 ;  /* 0x0000000502097220 */ /* 0x010fca0000400000 */
[----:B------:R-:W-:Y:S01]  /*0120*/  STG.E desc[UR4][R6.64], R9 ;  /* 0x0000000906007986 */ /* 0x000fe2000c101904 */
[----:B------:R-:W-:Y:S05]  /*0130*/  EXIT ;  /* 0x000000000000794d */ /* 0x000fea0003800000 */
.L_x_14:
        /* <DEDUP_REMOVED lines=12> */
.L_x_19:


//--------------------- .text._Z9subKernelPfS_S_i --------------------------
	.section	.text._Z9subKernelPfS_S_i,"ax",@progbits
	.align	128
        .global         _Z9subKernelPfS_S_i
        .type           _Z9subKernelPfS_S_i,@function
        .size           _Z9subKernelPfS_S_i,(.L_x_20 - _Z9subKernelPfS_S_i)
        .other          _Z9subKernelPfS_S_i,@"STO_CUDA_ENTRY STV_DEFAULT"
_Z9subKernelPfS_S_i:
.text._Z9subKernelPfS_S_i:
        /* <DEDUP_REMOVED lines=17> */
[----:B----4-:R-:W-:-:S05]  /*0110*/  FADD R9, R2, -R5 ;  /* 0x8000000502097221 */ /* 0x010fca0000000000 */
[----:B------:R-:W-:Y:S01]  /*0120*/  STG.E desc[UR4][R6.64], R9 ;  /* 0x0000000906007986 */ /* 0x000fe2000c101904 */
[----:B------:R-:W-:Y:S05]  /*0130*/  EXIT ;  /* 0x000000000000794d */ /* 0x000fea0003800000 */
.L_x_15:
        /* <DEDUP_REMOVED lines=12> */
.L_x_20:


//--------------------- .text._Z9addKernelPfS_S_i --------------------------
	.section	.text._Z9addKernelPfS_S_i,"ax",@progbits
	.align	128
        .global         _Z9addKernelPfS_S_i
        .type           _Z9addKernelPfS_S_i,@function
        .size           _Z9addKernelPfS_S_i,(.L_x_21 - _Z9addKernelPfS_S_i)
        .other          _Z9addKernelPfS_S_i,@"STO_CUDA_ENTRY STV_DEFAULT"
_Z9addKernelPfS_S_i:
.text._Z9addKernelPfS_S_i:
        /* <DEDUP_REMOVED lines=17> */
[----:B----4-:R-:W-:-:S05]  /*0110*/  FADD R9, R2, R5 ;  /* 0x0000000502097221 */ /* 0x010fca0000000000 */
[----:B------:R-:W-:Y:S01]  /*0120*/  STG.E desc[UR4][R6.64], R9 ;  /* 0x0000000906007986 */ /* 0x000fe2000c101904 */
[----:B------:R-:W-:Y:S05]  /*0130*/  EXIT ;  /* 0x000000000000794d */ /* 0x000fea0003800000 */
.L_x_16:
        /* <DEDUP_REMOVED lines=12> */
.L_x_21:


//--------------------- .nv.shared.reserved.0     --------------------------
	.section	.nv.shared.reserved.0,"aw",@nobits
	.weak		__nv_reservedSMEM_offset_0_alias
	.size		__nv_reservedSMEM_offset_0_alias, 0, 64
	.other		__nv_reservedSMEM_offset_0_alias,@"STO_CUDA_RESERVED_SHARED STV_DEFAULT"
__nv_reservedSMEM_offset_0_alias:
	.zero		0
	.zero		64


//--------------------- .nv.constant0._Z9divKernelPfS_S_i --------------------------
	.section	.nv.constant0._Z9divKernelPfS_S_i,"a",@progbits
	.sectionflags	@""
	.align	4
.nv.constant0._Z9divKernelPfS_S_i:
	.zero		924


//--------------------- .nv.constant0._Z9mulKernelPfS_S_i --------------------------
	.section	.nv.constant0._Z9mulKernelPfS_S_i,"a",@progbits
	.sectionflags	@""
	.align	4
.nv.constant0._Z9mulKernelPfS_S_i:
	.zero		924


//--------------------- .nv.constant0._Z9subKernelPfS_S_i --------------------------
	.section	.nv.constant0._Z9subKernelPfS_S_i,"a",@progbits
	.sectionflags	@""
	.align	4
.nv.constant0._Z9subKernelPfS_S_i:
	.zero		924


//--------------------- .nv.constant0._Z9addKernelPfS_S_i --------------------------
	.section	.nv.constant0._Z9addKernelPfS_S_i,"a",@progbits
	.sectionflags	@""
	.align	4
.nv.constant0._Z9addKernelPfS_S_i:
	.zero		924


//--------------------- SYMBOLS --------------------------

	.type		.nv.reservedSmem.offset0,@object
	.size		.nv.reservedSmem.offset0,0x4
